//
// Generated by NVIDIA NVVM Compiler
//
// Compiler Build ID: CL-36424714
// Cuda compilation tools, release 13.0, V13.0.88
// Based on NVVM 20.0.0
//

.version 9.0
.target sm_100
.address_size 64

	// .globl	_Z3gpuPdPKdPKi

.visible .entry _Z3gpuPdPKdPKi(
	.param .u64 .ptr .align 1 _Z3gpuPdPKdPKi_param_0,
	.param .u64 .ptr .align 1 _Z3gpuPdPKdPKi_param_1,
	.param .u64 .ptr .align 1 _Z3gpuPdPKdPKi_param_2
)
{
	.reg .pred 	%p<15>;
	.reg .b32 	%r<98>;
	.reg .b64 	%rd<148>;
	.reg .b64 	%fd<85>;

	ld.param.u64 	%rd9, [_Z3gpuPdPKdPKi_param_0];
	ld.param.u64 	%rd10, [_Z3gpuPdPKdPKi_param_1];
	ld.param.u64 	%rd11, [_Z3gpuPdPKdPKi_param_2];
	cvta.to.global.u64 	%rd1, %rd11;
	mov.u32 	%r27, %tid.x;
	mov.u32 	%r28, %ntid.x;
	mov.u32 	%r29, %ctaid.x;
	mad.lo.s32 	%r1, %r28, %r29, %r27;
	ld.global.u32 	%r2, [%rd1];
	setp.le.s32 	%p1, %r2, %r1;
	@%p1 bra 	$L__BB0_21;
	cvta.to.global.u64 	%rd12, %rd10;
	cvta.to.global.u64 	%rd13, %rd9;
	ld.global.u32 	%r91, [%rd1+4];
	mul.wide.s32 	%rd14, %r1, 8;
	add.s64 	%rd146, %rd13, %rd14;
	add.s64 	%rd3, %rd12, %rd14;
	setp.lt.s32 	%p2, %r91, 1;
	@%p2 bra 	$L__BB0_21;
	add.s64 	%rd147, %rd1, 8;
	sub.s32 	%r4, %r2, %r1;
$L__BB0_3:
	ld.global.u32 	%r94, [%rd147];
	mul.wide.s32 	%rd15, %r94, 4;
	add.s64 	%rd16, %rd147, %rd15;
	ld.global.u32 	%r7, [%rd16];
	setp.ge.s32 	%p3, %r7, %r4;
	@%p3 bra 	$L__BB0_20;
	mul.wide.s32 	%rd17, %r7, 8;
	add.s64 	%rd18, %rd3, %rd17;
	ld.global.f64 	%fd84, [%rd18];
	setp.lt.s32 	%p4, %r94, 2;
	@%p4 bra 	$L__BB0_19;
	add.s32 	%r8, %r94, -1;
	add.s32 	%r30, %r94, -2;
	and.b32  	%r9, %r8, 15;
	setp.lt.u32 	%p5, %r30, 15;
	@%p5 bra 	$L__BB0_9;
	add.s32 	%r93, %r94, -8;
	and.b32  	%r31, %r8, -16;
	neg.s32 	%r92, %r31;
$L__BB0_7:
	.pragma "nounroll";
	add.s32 	%r32, %r93, 7;
	mul.wide.u32 	%rd19, %r32, 4;
	add.s64 	%rd20, %rd147, %rd19;
	ld.global.u32 	%r33, [%rd20];
	mul.wide.s32 	%rd21, %r33, 8;
	add.s64 	%rd22, %rd3, %rd21;
	ld.global.f64 	%fd17, [%rd22];
	mul.f64 	%fd18, %fd84, %fd17;
	add.s32 	%r34, %r93, 6;
	mul.wide.u32 	%rd23, %r34, 4;
	add.s64 	%rd24, %rd147, %rd23;
	ld.global.u32 	%r35, [%rd24];
	mul.wide.s32 	%rd25, %r35, 8;
	add.s64 	%rd26, %rd3, %rd25;
	ld.global.f64 	%fd19, [%rd26];
	mul.f64 	%fd20, %fd18, %fd19;
	add.s32 	%r36, %r93, 5;
	mul.wide.u32 	%rd27, %r36, 4;
	add.s64 	%rd28, %rd147, %rd27;
	ld.global.u32 	%r37, [%rd28];
	mul.wide.s32 	%rd29, %r37, 8;
	add.s64 	%rd30, %rd3, %rd29;
	ld.global.f64 	%fd21, [%rd30];
	mul.f64 	%fd22, %fd20, %fd21;
	add.s32 	%r38, %r93, 4;
	mul.wide.u32 	%rd31, %r38, 4;
	add.s64 	%rd32, %rd147, %rd31;
	ld.global.u32 	%r39, [%rd32];
	mul.wide.s32 	%rd33, %r39, 8;
	add.s64 	%rd34, %rd3, %rd33;
	ld.global.f64 	%fd23, [%rd34];
	mul.f64 	%fd24, %fd22, %fd23;
	add.s32 	%r40, %r93, 3;
	mul.wide.u32 	%rd35, %r40, 4;
	add.s64 	%rd36, %rd147, %rd35;
	ld.global.u32 	%r41, [%rd36];
	mul.wide.s32 	%rd37, %r41, 8;
	add.s64 	%rd38, %rd3, %rd37;
	ld.global.f64 	%fd25, [%rd38];
	mul.f64 	%fd26, %fd24, %fd25;
	add.s32 	%r42, %r93, 2;
	mul.wide.u32 	%rd39, %r42, 4;
	add.s64 	%rd40, %rd147, %rd39;
	ld.global.u32 	%r43, [%rd40];
	mul.wide.s32 	%rd41, %r43, 8;
	add.s64 	%rd42, %rd3, %rd41;
	ld.global.f64 	%fd27, [%rd42];
	mul.f64 	%fd28, %fd26, %fd27;
	add.s32 	%r44, %r93, 1;
	mul.wide.u32 	%rd43, %r44, 4;
	add.s64 	%rd44, %rd147, %rd43;
	ld.global.u32 	%r45, [%rd44];
	mul.wide.s32 	%rd45, %r45, 8;
	add.s64 	%rd46, %rd3, %rd45;
	ld.global.f64 	%fd29, [%rd46];
	mul.f64 	%fd30, %fd28, %fd29;
	add.s32 	%r46, %r93, -8;
	mul.wide.u32 	%rd47, %r93, 4;
	add.s64 	%rd48, %rd147, %rd47;
	ld.global.u32 	%r47, [%rd48];
	mul.wide.s32 	%rd49, %r47, 8;
	add.s64 	%rd50, %rd3, %rd49;
	ld.global.f64 	%fd31, [%rd50];
	mul.f64 	%fd32, %fd30, %fd31;
	add.s32 	%r48, %r93, -1;
	mul.wide.u32 	%rd51, %r48, 4;
	add.s64 	%rd52, %rd147, %rd51;
	ld.global.u32 	%r49, [%rd52];
	mul.wide.s32 	%rd53, %r49, 8;
	add.s64 	%rd54, %rd3, %rd53;
	ld.global.f64 	%fd33, [%rd54];
	mul.f64 	%fd34, %fd32, %fd33;
	add.s32 	%r50, %r93, -2;
	mul.wide.u32 	%rd55, %r50, 4;
	add.s64 	%rd56, %rd147, %rd55;
	ld.global.u32 	%r51, [%rd56];
	mul.wide.s32 	%rd57, %r51, 8;
	add.s64 	%rd58, %rd3, %rd57;
	ld.global.f64 	%fd35, [%rd58];
	mul.f64 	%fd36, %fd34, %fd35;
	add.s32 	%r52, %r93, -3;
	mul.wide.u32 	%rd59, %r52, 4;
	add.s64 	%rd60, %rd147, %rd59;
	ld.global.u32 	%r53, [%rd60];
	mul.wide.s32 	%rd61, %r53, 8;
	add.s64 	%rd62, %rd3, %rd61;
	ld.global.f64 	%fd37, [%rd62];
	mul.f64 	%fd38, %fd36, %fd37;
	add.s32 	%r54, %r93, -4;
	mul.wide.u32 	%rd63, %r54, 4;
	add.s64 	%rd64, %rd147, %rd63;
	ld.global.u32 	%r55, [%rd64];
	mul.wide.s32 	%rd65, %r55, 8;
	add.s64 	%rd66, %rd3, %rd65;
	ld.global.f64 	%fd39, [%rd66];
	mul.f64 	%fd40, %fd38, %fd39;
	add.s32 	%r56, %r93, -5;
	mul.wide.u32 	%rd67, %r56, 4;
	add.s64 	%rd68, %rd147, %rd67;
	ld.global.u32 	%r57, [%rd68];
	mul.wide.s32 	%rd69, %r57, 8;
	add.s64 	%rd70, %rd3, %rd69;
	ld.global.f64 	%fd41, [%rd70];
	mul.f64 	%fd42, %fd40, %fd41;
	add.s32 	%r58, %r93, -6;
	mul.wide.u32 	%rd71, %r58, 4;
	add.s64 	%rd72, %rd147, %rd71;
	ld.global.u32 	%r59, [%rd72];
	mul.wide.s32 	%rd73, %r59, 8;
	add.s64 	%rd74, %rd3, %rd73;
	ld.global.f64 	%fd43, [%rd74];
	mul.f64 	%fd44, %fd42, %fd43;
	add.s32 	%r60, %r93, -7;
	mul.wide.u32 	%rd75, %r60, 4;
	add.s64 	%rd76, %rd147, %rd75;
	ld.global.u32 	%r61, [%rd76];
	mul.wide.s32 	%rd77, %r61, 8;
	add.s64 	%rd78, %rd3, %rd77;
	ld.global.f64 	%fd45, [%rd78];
	mul.f64 	%fd46, %fd44, %fd45;
	mul.wide.u32 	%rd79, %r46, 4;
	add.s64 	%rd80, %rd147, %rd79;
	ld.global.u32 	%r62, [%rd80];
	mul.wide.s32 	%rd81, %r62, 8;
	add.s64 	%rd82, %rd3, %rd81;
	ld.global.f64 	%fd47, [%rd82];
	mul.f64 	%fd84, %fd46, %fd47;
	add.s32 	%r93, %r93, -16;
	add.s32 	%r92, %r92, 16;
	setp.ne.s32 	%p6, %r92, 0;
	@%p6 bra 	$L__BB0_7;
	add.s32 	%r94, %r93, 8;
$L__BB0_9:
	setp.eq.s32 	%p7, %r9, 0;
	@%p7 bra 	$L__BB0_19;
	and.b32  	%r18, %r8, 7;
	setp.lt.u32 	%p8, %r9, 8;
	@%p8 bra 	$L__BB0_12;
	add.s32 	%r63, %r94, -1;
	mul.wide.u32 	%rd83, %r63, 4;
	add.s64 	%rd84, %rd147, %rd83;
	ld.global.u32 	%r64, [%rd84];
	mul.wide.s32 	%rd85, %r64, 8;
	add.s64 	%rd86, %rd3, %rd85;
	ld.global.f64 	%fd49, [%rd86];
	mul.f64 	%fd50, %fd84, %fd49;
	add.s32 	%r65, %r94, -2;
	mul.wide.u32 	%rd87, %r65, 4;
	add.s64 	%rd88, %rd147, %rd87;
	ld.global.u32 	%r66, [%rd88];
	mul.wide.s32 	%rd89, %r66, 8;
	add.s64 	%rd90, %rd3, %rd89;
	ld.global.f64 	%fd51, [%rd90];
	mul.f64 	%fd52, %fd50, %fd51;
	add.s32 	%r67, %r94, -3;
	mul.wide.u32 	%rd91, %r67, 4;
	add.s64 	%rd92, %rd147, %rd91;
	ld.global.u32 	%r68, [%rd92];
	mul.wide.s32 	%rd93, %r68, 8;
	add.s64 	%rd94, %rd3, %rd93;
	ld.global.f64 	%fd53, [%rd94];
	mul.f64 	%fd54, %fd52, %fd53;
	add.s32 	%r69, %r94, -4;
	mul.wide.u32 	%rd95, %r69, 4;
	add.s64 	%rd96, %rd147, %rd95;
	ld.global.u32 	%r70, [%rd96];
	mul.wide.s32 	%rd97, %r70, 8;
	add.s64 	%rd98, %rd3, %rd97;
	ld.global.f64 	%fd55, [%rd98];
	mul.f64 	%fd56, %fd54, %fd55;
	add.s32 	%r71, %r94, -5;
	mul.wide.u32 	%rd99, %r71, 4;
	add.s64 	%rd100, %rd147, %rd99;
	ld.global.u32 	%r72, [%rd100];
	mul.wide.s32 	%rd101, %r72, 8;
	add.s64 	%rd102, %rd3, %rd101;
	ld.global.f64 	%fd57, [%rd102];
	mul.f64 	%fd58, %fd56, %fd57;
	add.s32 	%r73, %r94, -6;
	mul.wide.u32 	%rd103, %r73, 4;
	add.s64 	%rd104, %rd147, %rd103;
	ld.global.u32 	%r74, [%rd104];
	mul.wide.s32 	%rd105, %r74, 8;
	add.s64 	%rd106, %rd3, %rd105;
	ld.global.f64 	%fd59, [%rd106];
	mul.f64 	%fd60, %fd58, %fd59;
	add.s32 	%r75, %r94, -7;
	mul.wide.u32 	%rd107, %r75, 4;
	add.s64 	%rd108, %rd147, %rd107;
	ld.global.u32 	%r76, [%rd108];
	mul.wide.s32 	%rd109, %r76, 8;
	add.s64 	%rd110, %rd3, %rd109;
	ld.global.f64 	%fd61, [%rd110];
	mul.f64 	%fd62, %fd60, %fd61;
	add.s32 	%r94, %r94, -8;
	mul.wide.u32 	%rd111, %r94, 4;
	add.s64 	%rd112, %rd147, %rd111;
	ld.global.u32 	%r77, [%rd112];
	mul.wide.s32 	%rd113, %r77, 8;
	add.s64 	%rd114, %rd3, %rd113;
	ld.global.f64 	%fd63, [%rd114];
	mul.f64 	%fd84, %fd62, %fd63;
$L__BB0_12:
	setp.eq.s32 	%p9, %r18, 0;
	@%p9 bra 	$L__BB0_19;
	and.b32  	%r21, %r8, 3;
	setp.lt.u32 	%p10, %r18, 4;
	@%p10 bra 	$L__BB0_15;
	add.s32 	%r78, %r94, -1;
	mul.wide.u32 	%rd115, %r78, 4;
	add.s64 	%rd116, %rd147, %rd115;
	ld.global.u32 	%r79, [%rd116];
	mul.wide.s32 	%rd117, %r79, 8;
	add.s64 	%rd118, %rd3, %rd117;
	ld.global.f64 	%fd65, [%rd118];
	mul.f64 	%fd66, %fd84, %fd65;
	add.s32 	%r80, %r94, -2;
	mul.wide.u32 	%rd119, %r80, 4;
	add.s64 	%rd120, %rd147, %rd119;
	ld.global.u32 	%r81, [%rd120];
	mul.wide.s32 	%rd121, %r81, 8;
	add.s64 	%rd122, %rd3, %rd121;
	ld.global.f64 	%fd67, [%rd122];
	mul.f64 	%fd68, %fd66, %fd67;
	add.s32 	%r82, %r94, -3;
	mul.wide.u32 	%rd123, %r82, 4;
	add.s64 	%rd124, %rd147, %rd123;
	ld.global.u32 	%r83, [%rd124];
	mul.wide.s32 	%rd125, %r83, 8;
	add.s64 	%rd126, %rd3, %rd125;
	ld.global.f64 	%fd69, [%rd126];
	mul.f64 	%fd70, %fd68, %fd69;
	add.s32 	%r94, %r94, -4;
	mul.wide.u32 	%rd127, %r94, 4;
	add.s64 	%rd128, %rd147, %rd127;
	ld.global.u32 	%r84, [%rd128];
	mul.wide.s32 	%rd129, %r84, 8;
	add.s64 	%rd130, %rd3, %rd129;
	ld.global.f64 	%fd71, [%rd130];
	mul.f64 	%fd84, %fd70, %fd71;
$L__BB0_15:
	setp.eq.s32 	%p11, %r21, 0;
	@%p11 bra 	$L__BB0_19;
	add.s32 	%r85, %r94, -1;
	mul.wide.u32 	%rd131, %r85, 4;
	add.s64 	%rd132, %rd147, %rd131;
	ld.global.u32 	%r86, [%rd132];
	mul.wide.s32 	%rd133, %r86, 8;
	add.s64 	%rd134, %rd3, %rd133;
	ld.global.f64 	%fd72, [%rd134];
	mul.f64 	%fd84, %fd84, %fd72;
	setp.eq.s32 	%p12, %r21, 1;
	@%p12 bra 	$L__BB0_19;
	add.s32 	%r87, %r94, -2;
	mul.wide.u32 	%rd135, %r87, 4;
	add.s64 	%rd136, %rd147, %rd135;
	ld.global.u32 	%r88, [%rd136];
	mul.wide.s32 	%rd137, %r88, 8;
	add.s64 	%rd138, %rd3, %rd137;
	ld.global.f64 	%fd73, [%rd138];
	mul.f64 	%fd84, %fd84, %fd73;
	setp.eq.s32 	%p13, %r21, 2;
	@%p13 bra 	$L__BB0_19;
	add.s32 	%r89, %r94, -3;
	mul.wide.u32 	%rd139, %r89, 4;
	add.s64 	%rd140, %rd147, %rd139;
	ld.global.u32 	%r90, [%rd140];
	mul.wide.s32 	%rd141, %r90, 8;
	add.s64 	%rd142, %rd3, %rd141;
	ld.global.f64 	%fd74, [%rd142];
	mul.f64 	%fd84, %fd84, %fd74;
$L__BB0_19:
	ld.global.f64 	%fd75, [%rd146];
	add.f64 	%fd76, %fd84, %fd75;
	st.global.f64 	[%rd146], %fd76;
	ld.global.u32 	%r94, [%rd147];
$L__BB0_20:
	mul.wide.s32 	%rd143, %r94, 4;
	add.s64 	%rd144, %rd147, %rd143;
	add.s64 	%rd147, %rd144, 4;
	mul.wide.s32 	%rd145, %r2, 8;
	add.s64 	%rd146, %rd146, %rd145;
	setp.gt.u32 	%p14, %r91, 1;
	add.s32 	%r91, %r91, -1;
	@%p14 bra 	$L__BB0_3;
$L__BB0_21:
	ret;

}


// ===== COMPILED SASS (sm_100) =====

	.target	sm_100

	.elftype	@"ET_EXEC"


//--------------------- .note.nv.tkinfo           --------------------------
	.section	.note.nv.tkinfo,"",@"SHT_NOTE"
	.sectionflags	@"SHF_NOTE_NV_TKINFO"
	.tkinfo
        /*0018*/ 	.word	0x00000002
        /*0030*/ 	.string	""
        /*0030*/ 	.string	"ptxas"
        /*0030*/ 	.string	"Cuda compilation tools, release 13.0, V13.0.88"
        /*0030*/ 	.string	"Build cuda_13.0.r13.0/compiler.36424714_0"
        /*0030*/ 	.string	"-arch sm_100 -m 64 "



//--------------------- .note.nv.cuinfo           --------------------------
	.section	.note.nv.cuinfo,"",@"SHT_NOTE"
	.sectionflags	@"SHF_NOTE_NV_CUINFO"
        /*0018*/ 	.short	0x0002
        /*001a*/ 	.short	0x0064
        /*001c*/ 	.short	0x0082
	.zero		2


//--------------------- .nv.info                  --------------------------
	.section	.nv.info,"",@"SHT_CUDA_INFO"
	.align	4


	//----- nvinfo : EIATTR_REGCOUNT
	.align		4
        /*0000*/ 	.byte	0x04, 0x2f
        /*0002*/ 	.short	(.L_1 - .L_0)
	.align		4
.L_0:
        /*0004*/ 	.word	index@(_Z3gpuPdPKdPKi)
        /*0008*/ 	.word	0x00000020


	//----- nvinfo : EIATTR_FRAME_SIZE
	.align		4
.L_1:
        /*000c*/ 	.byte	0x04, 0x11
        /*000e*/ 	.short	(.L_3 - .L_2)
	.align		4
.L_2:
        /*0010*/ 	.word	index@(_Z3gpuPdPKdPKi)
        /*0014*/ 	.word	0x00000000


	//----- nvinfo : EIATTR_MIN_STACK_SIZE
	.align		4
.L_3:
        /*0018*/ 	.byte	0x04, 0x12
        /*001a*/ 	.short	(.L_5 - .L_4)
	.align		4
.L_4:
        /*001c*/ 	.word	index@(_Z3gpuPdPKdPKi)
        /*0020*/ 	.word	0x00000000
.L_5:


//--------------------- .nv.compat                --------------------------
	.section	.nv.compat,"",@"SHT_CUDA_COMPAT_INFO"
	.align	4
        /*0000*/ 	.byte	0x02, 0x09, 0x00, 0x00, 0x02, 0x02, 0x01, 0x00, 0x02, 0x05, 0x05, 0x00, 0x03, 0x07, 0x01, 0x01
        /*0010*/ 	.byte	0x02, 0x03, 0x00, 0x00, 0x02, 0x06, 0x01, 0x00, 0x04, 0x0b, 0x08, 0x00, 0x01, 0x00, 0x00, 0x00
        /*0020*/ 	.byte	0x00, 0x00, 0x00, 0x00


//--------------------- .nv.info._Z3gpuPdPKdPKi   --------------------------
	.section	.nv.info._Z3gpuPdPKdPKi,"",@"SHT_CUDA_INFO"
	.sectionflags	@""
	.align	4


	//----- nvinfo : EIATTR_CUDA_API_VERSION
	.align		4
        /*0000*/ 	.byte	0x04, 0x37
        /*0002*/ 	.short	(.L_7 - .L_6)
.L_6:
        /*0004*/ 	.word	0x00000082


	//----- nvinfo : EIATTR_KPARAM_INFO
	.align		4
.L_7:
        /*0008*/ 	.byte	0x04, 0x17
        /*000a*/ 	.short	(.L_9 - .L_8)
.L_8:
        /*000c*/ 	.word	0x00000000
        /*0010*/ 	.short	0x0002
        /*0012*/ 	.short	0x0010
        /*0014*/ 	.byte	0x00, 0xf5, 0x21, 0x00


	//----- nvinfo : EIATTR_KPARAM_INFO
	.align		4
.L_9:
        /*0018*/ 	.byte	0x04, 0x17
        /*001a*/ 	.short	(.L_11 - .L_10)
.L_10:
        /*001c*/ 	.word	0x00000000
        /*0020*/ 	.short	0x0001
        /*0022*/ 	.short	0x0008
        /*0024*/ 	.byte	0x00, 0xf5, 0x21, 0x00


	//----- nvinfo : EIATTR_KPARAM_INFO
	.align		4
.L_11:
        /*0028*/ 	.byte	0x04, 0x17
        /*002a*/ 	.short	(.L_13 - .L_12)
.L_12:
        /*002c*/ 	.word	0x00000000
        /*0030*/ 	.short	0x0000
        /*0032*/ 	.short	0x0000
        /*0034*/ 	.byte	0x00, 0xf5, 0x21, 0x00


	//----- nvinfo : EIATTR_SPARSE_MMA_MASK
	.align		4
.L_13:
        /*0038*/ 	.byte	0x03, 0x50
        /*003a*/ 	.short	0x0000


	//----- nvinfo : EIATTR_MAXREG_COUNT
	.align		4
        /*003c*/ 	.byte	0x03, 0x1b
        /*003e*/ 	.short	0x00ff


	//----- nvinfo : EIATTR_MERCURY_ISA_VERSION
	.align		4
        /*0040*/ 	.byte	0x03, 0x5f
        /*0042*/ 	.short	0x0101


	//----- nvinfo : EIATTR_VRC_CTA_INIT_COUNT
	.align		4
        /*0044*/ 	.byte	0x02, 0x4a
	.zero		1
	.zero		1


	//----- nvinfo : EIATTR_EXIT_INSTR_OFFSETS
	.align		4
        /*0048*/ 	.byte	0x04, 0x1c
        /*004a*/ 	.short	(.L_15 - .L_14)


	//   ....[0]....
.L_14:
        /*004c*/ 	.word	0x00000090


	//   ....[1]....
        /*0050*/ 	.word	0x000000c0


	//   ....[2]....
        /*0054*/ 	.word	0x000010c0


	//----- nvinfo : EIATTR_CRS_STACK_SIZE
	.align		4
.L_15:
        /*0058*/ 	.byte	0x04, 0x1e
        /*005a*/ 	.short	(.L_17 - .L_16)
.L_16:
        /*005c*/ 	.word	0x00000000


	//----- nvinfo : EIATTR_CBANK_PARAM_SIZE
	.align		4
.L_17:
        /*0060*/ 	.byte	0x03, 0x19
        /*0062*/ 	.short	0x0018


	//----- nvinfo : EIATTR_PARAM_CBANK
	.align		4
        /*0064*/ 	.byte	0x04, 0x0a
        /*0066*/ 	.short	(.L_19 - .L_18)
	.align		4
.L_18:
        /*0068*/ 	.word	index@(.nv.constant0._Z3gpuPdPKdPKi)
        /*006c*/ 	.short	0x0380
        /*006e*/ 	.short	0x0018


	//----- nvinfo : EIATTR_SW_WAR
	.align		4
.L_19:
        /*0070*/ 	.byte	0x04, 0x36
        /*0072*/ 	.short	(.L_21 - .L_20)
.L_20:
        /*0074*/ 	.word	0x00000008
.L_21:


//--------------------- .nv.callgraph             --------------------------
	.section	.nv.callgraph,"",@"SHT_CUDA_CALLGRAPH"
	.align	4
	.sectionentsize	8
	.align		4
        /*0000*/ 	.word	0x00000000
	.align		4
        /*0004*/ 	.word	0xffffffff
	.align		4
        /*0008*/ 	.word	0x00000000
	.align		4
        /*000c*/ 	.word	0xfffffffe
	.align		4
        /*0010*/ 	.word	0x00000000
	.align		4
        /*0014*/ 	.word	0xfffffffd
	.align		4
        /*0018*/ 	.word	0x00000000
	.align		4
        /*001c*/ 	.word	0xfffffffc


//--------------------- .text._Z3gpuPdPKdPKi      --------------------------
	.section	.text._Z3gpuPdPKdPKi,"ax",@progbits
	.align	128
        .global         _Z3gpuPdPKdPKi
        .type           _Z3gpuPdPKdPKi,@function
        .size           _Z3gpuPdPKdPKi,(.L_x_14 - _Z3gpuPdPKdPKi)
        .other          _Z3gpuPdPKdPKi,@"STO_CUDA_ENTRY STV_DEFAULT"
_Z3gpuPdPKdPKi:
.text._Z3gpuPdPKdPKi:
[----:B------:R-:W-:Y:S08]  /*0000*/  LDC R1, c[0x0][0x37c] ;  /* 0x0000df00ff017b82 */ /* 0x000ff00000000800 */
[----:B------:R-:W0:Y:S01]  /*0010*/  LDC.64 R2, c[0x0][0x390] ;  /* 0x0000e400ff027b82 */ /* 0x000e220000000a00 */
[----:B------:R-:W0:Y:S02]  /*0020*/  LDCU.64 UR6, c[0x0][0x358] ;  /* 0x00006b00ff0677ac */ /* 0x000e240008000a00 */
[----:B0-----:R-:W2:Y:S01]  /*0030*/  LDG.E R0, desc[UR6][R2.64] ;  /* 0x0000000602007981 */ /* 0x001ea2000c1e1900 */
[----:B------:R-:W0:Y:S01]  /*0040*/  LDCU UR4, c[0x0][0x360] ;  /* 0x00006c00ff0477ac */ /* 0x000e220008000800 */
[----:B------:R-:W0:Y:S01]  /*0050*/  S2R R5, SR_TID.X ;  /* 0x0000000000057919 */ /* 0x000e220000002100 */
[----:B------:R-:W0:Y:S02]  /*0060*/  S2R R4, SR_CTAID.X ;  /* 0x0000000000047919 */ /* 0x000e240000002500 */
[----:B0-----:R-:W-:-:S05]  /*0070*/  IMAD R5, R4, UR4, R5 ;  /* 0x0000000404057c24 */ /* 0x001fca000f8e0205 */
[----:B--2---:R-:W-:-:S13]  /*0080*/  ISETP.GT.AND P0, PT, R0, R5, PT ;  /* 0x000000050000720c */ /* 0x004fda0003f04270 */
[----:B------:R-:W-:Y:S05]  /*0090*/  @!P0 EXIT ;  /* 0x000000000000894d */ /* 0x000fea0003800000 */
[----:B------:R-:W2:Y:S02]  /*00a0*/  LDG.E R2, desc[UR6][R2.64+0x4] ;  /* 0x0000040602027981 */ /* 0x000ea4000c1e1900 */
[----:B--2---:R-:W-:-:S13]  /*00b0*/  ISETP.GE.AND P0, PT, R2, 0x1, PT ;  /* 0x000000010200780c */ /* 0x004fda0003f06270 */
[----:B------:R-:W-:Y:S05]  /*00c0*/  @!P0 EXIT ;  /* 0x000000000000894d */ /* 0x000fea0003800000 */
[----:B------:R-:W0:Y:S01]  /*00d0*/  LDCU.64 UR4, c[0x0][0x390] ;  /* 0x00007200ff0477ac */ /* 0x000e220008000a00 */
[----:B------:R-:W1:Y:S01]  /*00e0*/  LDC.64 R8, c[0x0][0x380] ;  /* 0x0000e000ff087b82 */ /* 0x000e620000000a00 */
[----:B------:R-:W-:-:S07]  /*00f0*/  IADD3 R3, PT, PT, -R5, R0, RZ ;  /* 0x0000000005037210 */ /* 0x000fce0007ffe1ff */
[----:B------:R-:W2:Y:S01]  /*0100*/  LDC.64 R10, c[0x0][0x388] ;  /* 0x0000e200ff0a7b82 */ /* 0x000ea20000000a00 */
[----:B0-----:R-:W-:-:S04]  /*0110*/  UIADD3 UR4, UP0, UPT, UR4, 0x8, URZ ;  /* 0x0000000804047890 */ /* 0x001fc8000ff1e0ff */
[----:B------:R-:W-:Y:S02]  /*0120*/  UIADD3.X UR5, UPT, UPT, URZ, UR5, URZ, UP0, !UPT ;  /* 0x00000005ff057290 */ /* 0x000fe400087fe4ff */
[----:B------:R-:W-:Y:S01]  /*0130*/  MOV R12, UR4 ;  /* 0x00000004000c7c02 */ /* 0x000fe20008000f00 */
[----:B-1----:R-:W-:-:S03]  /*0140*/  IMAD.WIDE R8, R5, 0x8, R8 ;  /* 0x0000000805087825 */ /* 0x002fc600078e0208 */
[----:B------:R-:W-:Y:S01]  /*0150*/  MOV R13, UR5 ;  /* 0x00000005000d7c02 */ /* 0x000fe20008000f00 */
[----:B--2---:R-:W-:-:S07]  /*0160*/  IMAD.WIDE R10, R5, 0x8, R10 ;  /* 0x00000008050a7825 */ /* 0x004fce00078e020a */
.L_x_12:
[----:B------:R-:W2:Y:S02]  /*0170*/  LDG.E R4, desc[UR6][R12.64] ;  /* 0x000000060c047981 */ /* 0x000ea4000c1e1900 */
[----:B--2---:R-:W-:-:S06]  /*0180*/  IMAD.WIDE R6, R4, 0x4, R12 ;  /* 0x0000000404067825 */ /* 0x004fcc00078e020c */
[----:B------:R-:W2:Y:S01]  /*0190*/  LDG.E R6, desc[UR6][R6.64] ;  /* 0x0000000606067981 */ /* 0x000ea2000c1e1900 */
[----:B------:R-:W-:Y:S01]  /*01a0*/  BSSY.RECONVERGENT B1, `(.L_x_0) ;  /* 0x00000ec000017945 */ /* 0x000fe20003800200 */
[C---:B------:R-:W-:Y:S02]  /*01b0*/  ISETP.GT.U32.AND P0, PT, R2.reuse, 0x1, PT ;  /* 0x000000010200780c */ /* 0x040fe40003f04070 */
[----:B------:R-:W-:Y:S02]  /*01c0*/  IADD3 R2, PT, PT, R2, -0x1, RZ ;  /* 0xffffffff02027810 */ /* 0x000fe40007ffe0ff */
[----:B--2---:R-:W-:-:S13]  /*01d0*/  ISETP.GE.AND P1, PT, R6, R3, PT ;  /* 0x000000030600720c */ /* 0x004fda0003f26270 */
[----:B------:R-:W-:Y:S05]  /*01e0*/  @P1 BRA `(.L_x_1) ;  /* 0x0000000c009c1947 */ /* 0x000fea0003800000 */
[----:B------:R-:W-:-:S06]  /*01f0*/  IMAD.WIDE R18, R6, 0x8, R10 ;  /* 0x0000000806127825 */ /* 0x000fcc00078e020a */
[----:B------:R-:W5:Y:S01]  /*0200*/  LDG.E.64 R18, desc[UR6][R18.64] ;  /* 0x0000000612127981 */ /* 0x000f62000c1e1b00 */
[----:B------:R-:W-:Y:S01]  /*0210*/  ISETP.GE.AND P1, PT, R4, 0x2, PT ;  /* 0x000000020400780c */ /* 0x000fe20003f26270 */
[----:B------:R-:W-:-:S12]  /*0220*/  BSSY.RECONVERGENT B0, `(.L_x_2) ;  /* 0x00000df000007945 */ /* 0x000fd80003800200 */
[----:B------:R-:W-:Y:S05]  /*0230*/  @!P1 BRA `(.L_x_3) ;  /* 0x0000000c00749947 */ /* 0x000fea0003800000 */
[C---:B------:R-:W-:Y:S01]  /*0240*/  IADD3 R5, PT, PT, R4.reuse, -0x2, RZ ;  /* 0xfffffffe04057810 */ /* 0x040fe20007ffe0ff */
[----:B------:R-:W-:Y:S01]  /*0250*/  BSSY.RECONVERGENT B2, `(.L_x_4) ;  /* 0x000006e000027945 */ /* 0x000fe20003800200 */
[----:B------:R-:W-:Y:S02]  /*0260*/  IADD3 R6, PT, PT, R4, -0x1, RZ ;  /* 0xffffffff04067810 */ /* 0x000fe40007ffe0ff */
[----:B------:R-:W-:Y:S02]  /*0270*/  ISETP.GE.U32.AND P1, PT, R5, 0xf, PT ;  /* 0x0000000f0500780c */ /* 0x000fe40003f26070 */
[----:B------:R-:W-:-:S11]  /*0280*/  LOP3.LUT R7, R6, 0xf, RZ, 0xc0, !PT ;  /* 0x0000000f06077812 */ /* 0x000fd600078ec0ff */
[----:B------:R-:W-:Y:S05]  /*0290*/  @!P1 BRA `(.L_x_5) ;  /* 0x0000000400a49947 */ /* 0x000fea0003800000 */
[----:B------:R-:W-:Y:S01]  /*02a0*/  LOP3.LUT R14, R6, 0xfffffff0, RZ, 0xc0, !PT ;  /* 0xfffffff0060e7812 */ /* 0x000fe200078ec0ff */
[----:B------:R-:W-:Y:S01]  /*02b0*/  BSSY.RECONVERGENT B3, `(.L_x_6) ;  /* 0x0000066000037945 */ /* 0x000fe20003800200 */
[----:B------:R-:W-:Y:S02]  /*02c0*/  IADD3 R5, PT, PT, R4, -0x8, RZ ;  /* 0xfffffff804057810 */ /* 0x000fe40007ffe0ff */
[----:B------:R-:W-:-:S07]  /*02d0*/  IADD3 R4, PT, PT, -R14, RZ, RZ ;  /* 0x000000ff0e047210 */ /* 0x000fce0007ffe1ff */
.L_x_7:
[----:B------:R-:W-:-:S05]  /*02e0*/  IADD3 R17, PT, PT, R5, 0x7, RZ ;  /* 0x0000000705117810 */ /* 0x000fca0007ffe0ff */
[----:B------:R-:W-:-:S06]  /*02f0*/  IMAD.WIDE.U32 R16, R17, 0x4, R12 ;  /* 0x0000000411107825 */ /* 0x000fcc00078e000c */
[----:B------:R-:W2:Y:S01]  /*0300*/  LDG.E R17, desc[UR6][R16.64] ;  /* 0x0000000610117981 */ /* 0x000ea2000c1e1900 */
[----:B------:R-:W-:-:S05]  /*0310*/  IADD3 R25, PT, PT, R5, 0x6, RZ ;  /* 0x0000000605197810 */ /* 0x000fca0007ffe0ff */
[----:B------:R-:W-:-:S06]  /*0320*/  IMAD.WIDE.U32 R24, R25, 0x4, R12 ;  /* 0x0000000419187825 */ /* 0x000fcc00078e000c */
[----:B------:R-:W3:Y:S01]  /*0330*/  LDG.E R25, desc[UR6][R24.64] ;  /* 0x0000000618197981 */ /* 0x000ee2000c1e1900 */
[C---:B------:R-:W-:Y:S02]  /*0340*/  IADD3 R15, PT, PT, R5.reuse, 0x5, RZ ;  /* 0x00000005050f7810 */ /* 0x040fe40007ffe0ff */
[----:B------:R-:W-:-:S03]  /*0350*/  IADD3 R23, PT, PT, R5, 0x4, RZ ;  /* 0x0000000405177810 */ /* 0x000fc60007ffe0ff */
[----:B------:R-:W-:-:S04]  /*0360*/  IMAD.WIDE.U32 R14, R15, 0x4, R12 ;  /* 0x000000040f0e7825 */ /* 0x000fc800078e000c */
[----:B------:R-:W-:Y:S02]  /*0370*/  IMAD.WIDE.U32 R22, R23, 0x4, R12 ;  /* 0x0000000417167825 */ /* 0x000fe400078e000c */
[----:B------:R-:W4:Y:S04]  /*0380*/  LDG.E R15, desc[UR6][R14.64] ;  /* 0x000000060e0f7981 */ /* 0x000f28000c1e1900 */
[----:B------:R-:W4:Y:S01]  /*0390*/  LDG.E R23, desc[UR6][R22.64] ;  /* 0x0000000616177981 */ /* 0x000f22000c1e1900 */
[----:B------:R-:W-:-:S05]  /*03a0*/  IADD3 R27, PT, PT, R5, 0x3, RZ ;  /* 0x00000003051b7810 */ /* 0x000fca0007ffe0ff */
[----:B------:R-:W-:-:S06]  /*03b0*/  IMAD.WIDE.U32 R26, R27, 0x4, R12 ;  /* 0x000000041b1a7825 */ /* 0x000fcc00078e000c */
[----:B------:R-:W4:Y:S01]  /*03c0*/  LDG.E R27, desc[UR6][R26.64] ;  /* 0x000000061a1b7981 */ /* 0x000f22000c1e1900 */
[----:B--2---:R-:W-:-:S06]  /*03d0*/  IMAD.WIDE R20, R17, 0x8, R10 ;  /* 0x0000000811147825 */ /* 0x004fcc00078e020a */
[----:B------:R-:W2:Y:S01]  /*03e0*/  LDG.E.64 R20, desc[UR6][R20.64] ;  /* 0x0000000614147981 */ /* 0x000ea2000c1e1b00 */
[----:B---3--:R-:W-:-:S06]  /*03f0*/  IMAD.WIDE R16, R25, 0x8, R10 ;  /* 0x0000000819107825 */ /* 0x008fcc00078e020a */
[----:B------:R-:W3:Y:S01]  /*0400*/  LDG.E.64 R16, desc[UR6][R16.64] ;  /* 0x0000000610107981 */ /* 0x000ee2000c1e1b00 */
[----:B------:R-:W-:Y:S01]  /*0410*/  IADD3 R25, PT, PT, R5, 0x2, RZ ;  /* 0x0000000205197810 */ /* 0x000fe20007ffe0ff */
[----:B----4-:R-:W-:Y:S01]  /*0420*/  IMAD.WIDE R14, R15, 0x8, R10 ;  /* 0x000000080f0e7825 */ /* 0x010fe200078e020a */
[----:B------:R-:W-:-:S03]  /*0430*/  IADD3 R29, PT, PT, R5, 0x1, RZ ;  /* 0x00000001051d7810 */ /* 0x000fc60007ffe0ff */
[--C-:B------:R-:W-:Y:S02]  /*0440*/  IMAD.WIDE.U32 R24, R25, 0x4, R12.reuse ;  /* 0x0000000419187825 */ /* 0x100fe400078e000c */
[----:B------:R-:W4:Y:S02]  /*0450*/  LDG.E.64 R14, desc[UR6][R14.64] ;  /* 0x000000060e0e7981 */ /* 0x000f24000c1e1b00 */
[----:B------:R-:W-:Y:S02]  /*0460*/  IMAD.WIDE.U32 R28, R29, 0x4, R12 ;  /* 0x000000041d1c7825 */ /* 0x000fe400078e000c */
[----:B------:R-:W4:Y:S04]  /*0470*/  LDG.E R25, desc[UR6][R24.64] ;  /* 0x0000000618197981 */ /* 0x000f28000c1e1900 */
[----:B------:R-:W4:Y:S01]  /*0480*/  LDG.E R29, desc[UR6][R28.64] ;  /* 0x000000061c1d7981 */ /* 0x000f22000c1e1900 */
[----:B------:R-:W-:-:S06]  /*0490*/  IMAD.WIDE R26, R27, 0x8, R10 ;  /* 0x000000081b1a7825 */ /* 0x000fcc00078e020a */
[----:B------:R-:W4:Y:S01]  /*04a0*/  LDG.E.64 R26, desc[UR6][R26.64] ;  /* 0x000000061a1a7981 */ /* 0x000f22000c1e1b00 */
[----:B--2--5:R-:W-:Y:S01]  /*04b0*/  DMUL R18, R20, R18 ;  /* 0x0000001214127228 */ /* 0x024fe20000000000 */
[----:B------:R-:W-:-:S06]  /*04c0*/  IMAD.WIDE R20, R23, 0x8, R10 ;  /* 0x0000000817147825 */ /* 0x000fcc00078e020a */
[----:B------:R-:W2:Y:S01]  /*04d0*/  LDG.E.64 R20, desc[UR6][R20.64] ;  /* 0x0000000614147981 */ /* 0x000ea2000c1e1b00 */
[----:B------:R-:W-:Y:S01]  /*04e0*/  IMAD.WIDE.U32 R22, R5, 0x4, R12 ;  /* 0x0000000405167825 */ /* 0x000fe200078e000c */
[----:B---3--:R-:W-:-:S05]  /*04f0*/  DMUL R16, R18, R16 ;  /* 0x0000001012107228 */ /* 0x008fca0000000000 */
[----:B------:R-:W3:Y:S01]  /*0500*/  LDG.E R23, desc[UR6][R22.64] ;  /* 0x0000000616177981 */ /* 0x000ee2000c1e1900 */
[----:B------:R-:W-:-:S05]  /*0510*/  IADD3 R19, PT, PT, R5, -0x1, RZ ;  /* 0xffffffff05137810 */ /* 0x000fca0007ffe0ff */
[----:B------:R-:W-:-:S06]  /*0520*/  IMAD.WIDE.U32 R18, R19, 0x4, R12 ;  /* 0x0000000413127825 */ /* 0x000fcc00078e000c */
[----:B------:R-:W3:Y:S01]  /*0530*/  LDG.E R19, desc[UR6][R18.64] ;  /* 0x0000000612137981 */ /* 0x000ee2000c1e1900 */
[----:B----4-:R-:W-:Y:S01]  /*0540*/  DMUL R14, R16, R14 ;  /* 0x0000000e100e7228 */ /* 0x010fe20000000000 */
[----:B------:R-:W-:-:S06]  /*0550*/  IMAD.WIDE R16, R25, 0x8, R10 ;  /* 0x0000000819107825 */ /* 0x000fcc00078e020a */
[----:B------:R-:W4:Y:S01]  /*0560*/  LDG.E.64 R16, desc[UR6][R16.64] ;  /* 0x0000000610107981 */ /* 0x000f22000c1e1b00 */
[----:B------:R-:W-:-:S05]  /*0570*/  IADD3 R25, PT, PT, R5, -0x2, RZ ;  /* 0xfffffffe05197810 */ /* 0x000fca0007ffe0ff */
[----:B------:R-:W-:-:S06]  /*0580*/  IMAD.WIDE.U32 R24, R25, 0x4, R12 ;  /* 0x0000000419187825 */ /* 0x000fcc00078e000c */
[----:B------:R-:W4:Y:S01]  /*0590*/  LDG.E R25, desc[UR6][R24.64] ;  /* 0x0000000618197981 */ /* 0x000f22000c1e1900 */
[----:B--2---:R-:W-:Y:S01]  /*05a0*/  DMUL R14, R14, R20 ;  /* 0x000000140e0e7228 */ /* 0x004fe20000000000 */
[----:B------:R-:W-:-:S06]  /*05b0*/  IMAD.WIDE R20, R29, 0x8, R10 ;  /* 0x000000081d147825 */ /* 0x000fcc00078e020a */
[----:B------:R-:W2:Y:S01]  /*05c0*/  LDG.E.64 R20, desc[UR6][R20.64] ;  /* 0x0000000614147981 */ /* 0x000ea2000c1e1b00 */
[----:B---3--:R-:W-:-:S06]  /*05d0*/  IMAD.WIDE R22, R23, 0x8, R10 ;  /* 0x0000000817167825 */ /* 0x008fcc00078e020a */
[----:B------:R-:W3:Y:S01]  /*05e0*/  LDG.E.64 R22, desc[UR6][R22.64] ;  /* 0x0000000616167981 */ /* 0x000ee2000c1e1b00 */
[----:B------:R-:W-:Y:S01]  /*05f0*/  IADD3 R29, PT, PT, R5, -0x3, RZ ;  /* 0xfffffffd051d7810 */ /* 0x000fe20007ffe0ff */
[----:B------:R-:W-:Y:S01]  /*0600*/  IMAD.WIDE R18, R19, 0x8, R10 ;  /* 0x0000000813127825 */ /* 0x000fe200078e020a */
[----:B------:R-:W-:-:S03]  /*0610*/  DMUL R26, R14, R26 ;  /* 0x0000001a0e1a7228 */ /* 0x000fc60000000000 */
[----:B------:R-:W-:Y:S02]  /*0620*/  IMAD.WIDE.U32 R14, R29, 0x4, R12 ;  /* 0x000000041d0e7825 */ /* 0x000fe400078e000c */
[----:B------:R-:W3:Y:S04]  /*0630*/  LDG.E.64 R18, desc[UR6][R18.64] ;  /* 0x0000000612127981 */ /* 0x000ee8000c1e1b00 */
[----:B------:R-:W3:Y:S01]  /*0640*/  LDG.E R15, desc[UR6][R14.64] ;  /* 0x000000060e0f7981 */ /* 0x000ee2000c1e1900 */
[----:B----4-:R-:W-:Y:S01]  /*0650*/  DMUL R16, R26, R16 ;  /* 0x000000101a107228 */ /* 0x010fe20000000000 */
[----:B------:R-:W-:-:S05]  /*0660*/  IADD3 R27, PT, PT, R5, -0x4, RZ ;  /* 0xfffffffc051b7810 */ /* 0x000fca0007ffe0ff */
[----:B------:R-:W-:-:S06]  /*0670*/  IMAD.WIDE.U32 R26, R27, 0x4, R12 ;  /* 0x000000041b1a7825 */ /* 0x000fcc00078e000c */
[----:B------:R-:W4:Y:S01]  /*0680*/  LDG.E R27, desc[UR6][R26.64] ;  /* 0x000000061a1b7981 */ /* 0x000f22000c1e1900 */
[----:B------:R-:W-:Y:S01]  /*0690*/  IMAD.WIDE R24, R25, 0x8, R10 ;  /* 0x0000000819187825 */ /* 0x000fe200078e020a */
[----:B------:R-:W-:-:S05]  /*06a0*/  IADD3 R29, PT, PT, R5, -0x7, RZ ;  /* 0xfffffff9051d7810 */ /* 0x000fca0007ffe0ff */
[----:B------:R-:W4:Y:S01]  /*06b0*/  LDG.E.64 R24, desc[UR6][R24.64] ;  /* 0x0000000618187981 */ /* 0x000f22000c1e1b00 */
[----:B--2---:R-:W-:Y:S01]  /*06c0*/  DMUL R20, R16, R20 ;  /* 0x0000001410147228 */ /* 0x004fe20000000000 */
[----:B------:R-:W-:-:S05]  /*06d0*/  IADD3 R17, PT, PT, R5, -0x5, RZ ;  /* 0xfffffffb05117810 */ /* 0x000fca0007ffe0ff */
[----:B------:R-:W-:Y:S02]  /*06e0*/  IMAD.WIDE.U32 R16, R17, 0x4, R12 ;  /* 0x0000000411107825 */ /* 0x000fe400078e000c */
[----:B---3--:R-:W-:Y:S01]  /*06f0*/  DMUL R20, R20, R22 ;  /* 0x0000001614147228 */ /* 0x008fe20000000000 */
[----:B------:R-:W-:-:S03]  /*0700*/  IADD3 R23, PT, PT, R5, -0x6, RZ ;  /* 0xfffffffa05177810 */ /* 0x000fc60007ffe0ff */
[----:B------:R-:W2:Y:S02]  /*0710*/  LDG.E R17, desc[UR6][R16.64] ;  /* 0x0000000610117981 */ /* 0x000ea4000c1e1900 */
[----:B------:R-:W-:Y:S02]  /*0720*/  IMAD.WIDE.U32 R22, R23, 0x4, R12 ;  /* 0x0000000417167825 */ /* 0x000fe400078e000c */
[----:B------:R-:W-:-:S04]  /*0730*/  DMUL R18, R20, R18 ;  /* 0x0000001214127228 */ /* 0x000fc80000000000 */
[----:B------:R-:W3:Y:S01]  /*0740*/  LDG.E R23, desc[UR6][R22.64] ;  /* 0x0000000616177981 */ /* 0x000ee2000c1e1900 */
[----:B------:R-:W-:Y:S01]  /*0750*/  IMAD.WIDE.U32 R20, R29, 0x4, R12 ;  /* 0x000000041d147825 */ /* 0x000fe200078e000c */
[----:B------:R-:W-:-:S03]  /*0760*/  IADD3 R29, PT, PT, R5, -0x8, RZ ;  /* 0xfffffff8051d7810 */ /* 0x000fc60007ffe0ff */
[----:B------:R-:W-:Y:S02]  /*0770*/  IMAD.WIDE R14, R15, 0x8, R10 ;  /* 0x000000080f0e7825 */ /* 0x000fe400078e020a */
[----:B------:R-:W3:Y:S02]  /*0780*/  LDG.E R21, desc[UR6][R20.64] ;  /* 0x0000000614157981 */ /* 0x000ee4000c1e1900 */
[----:B------:R-:W-:Y:S02]  /*0790*/  IMAD.WIDE.U32 R28, R29, 0x4, R12 ;  /* 0x000000041d1c7825 */ /* 0x000fe400078e000c */
[----:B------:R-:W3:Y:S04]  /*07a0*/  LDG.E.64 R14, desc[UR6][R14.64] ;  /* 0x000000060e0e7981 */ /* 0x000ee8000c1e1b00 */
[----:B------:R-:W3:Y:S01]  /*07b0*/  LDG.E R29, desc[UR6][R28.64] ;  /* 0x000000061c1d7981 */ /* 0x000ee2000c1e1900 */
[----:B----4-:R-:W-:-:S06]  /*07c0*/  IMAD.WIDE R26, R27, 0x8, R10 ;  /* 0x000000081b1a7825 */ /* 0x010fcc00078e020a */
[----:B------:R-:W4:Y:S01]  /*07d0*/  LDG.E.64 R26, desc[UR6][R26.64] ;  /* 0x000000061a1a7981 */ /* 0x000f22000c1e1b00 */
[----:B------:R-:W-:Y:S01]  /*07e0*/  DMUL R18, R18, R24 ;  /* 0x0000001812127228 */ /* 0x000fe20000000000 */
[----:B--2---:R-:W-:-:S06]  /*07f0*/  IMAD.WIDE R16, R17, 0x8, R10 ;  /* 0x0000000811107825 */ /* 0x004fcc00078e020a */
[----:B------:R-:W2:Y:S01]  /*0800*/  LDG.E.64 R16, desc[UR6][R16.64] ;  /* 0x0000000610107981 */ /* 0x000ea2000c1e1b00 */
[----:B---3--:R-:W-:-:S06]  /*0810*/  IMAD.WIDE R22, R23, 0x8, R10 ;  /* 0x0000000817167825 */ /* 0x008fcc00078e020a */
[----:B------:R-:W3:Y:S01]  /*0820*/  LDG.E.64 R22, desc[UR6][R22.64] ;  /* 0x0000000616167981 */ /* 0x000ee2000c1e1b00 */
[----:B------:R-:W-:Y:S01]  /*0830*/  IMAD.WIDE R24, R21, 0x8, R10 ;  /* 0x0000000815187825 */ /* 0x000fe200078e020a */
[----:B------:R-:W-:-:S04]  /*0840*/  DMUL R14, R18, R14 ;  /* 0x0000000e120e7228 */ /* 0x000fc80000000000 */
[----:B------:R-:W3:Y:S01]  /*0850*/  LDG.E.64 R18, desc[UR6][R24.64] ;  /* 0x0000000618127981 */ /* 0x000ee2000c1e1b00 */
[----:B------:R-:W-:-:S06]  /*0860*/  IMAD.WIDE R20, R29, 0x8, R10 ;  /* 0x000000081d147825 */ /* 0x000fcc00078e020a */
[----:B------:R-:W3:Y:S01]  /*0870*/  LDG.E.64 R20, desc[UR6][R20.64] ;  /* 0x0000000614147981 */ /* 0x000ee2000c1e1b00 */
[----:B----4-:R-:W-:Y:S01]  /*0880*/  DMUL R14, R14, R26 ;  /* 0x0000001a0e0e7228 */ /* 0x010fe20000000000 */
[----:B------:R-:W-:-:S04]  /*0890*/  IADD3 R4, PT, PT, R4, 0x10, RZ ;  /* 0x0000001004047810 */ /* 0x000fc80007ffe0ff */
[----:B------:R-:W-:Y:S02]  /*08a0*/  ISETP.NE.AND P1, PT, R4, RZ, PT ;  /* 0x000000ff0400720c */ /* 0x000fe40003f25270 */
[----:B------:R-:W-:Y:S01]  /*08b0*/  IADD3 R5, PT, PT, R5, -0x10, RZ ;  /* 0xfffffff005057810 */ /* 0x000fe20007ffe0ff */
[----:B--2---:R-:W-:-:S08]  /*08c0*/  DMUL R14, R14, R16 ;  /* 0x000000100e0e7228 */ /* 0x004fd00000000000 */
[----:B---3--:R-:W-:-:S08]  /*08d0*/  DMUL R14, R14, R22 ;  /* 0x000000160e0e7228 */ /* 0x008fd00000000000 */
[----:B------:R-:W-:-:S08]  /*08e0*/  DMUL R18, R14, R18 ;  /* 0x000000120e127228 */ /* 0x000fd00000000000 */
[----:B------:R-:W-:Y:S01]  /*08f0*/  DMUL R18, R18, R20 ;  /* 0x0000001412127228 */ /* 0x000fe20000000000 */
[----:B------:R-:W-:Y:S10]  /*0900*/  @P1 BRA `(.L_x_7) ;  /* 0xfffffff800741947 */ /* 0x000ff4000383ffff */
[----:B------:R-:W-:Y:S05]  /*0910*/  BSYNC.RECONVERGENT B3 ;  /* 0x0000000000037941 */ /* 0x000fea0003800200 */
.L_x_6:
[----:B------:R-:W-:-:S07]  /*0920*/  IADD3 R4, PT, PT, R5, 0x8, RZ ;  /* 0x0000000805047810 */ /* 0x000fce0007ffe0ff */
.L_x_5:
[----:B------:R-:W-:Y:S05]  /*0930*/  BSYNC.RECONVERGENT B2 ;  /* 0x0000000000027941 */ /* 0x000fea0003800200 */
.L_x_4:
[----:B------:R-:W-:-:S13]  /*0940*/  ISETP.NE.AND P1, PT, R7, RZ, PT ;  /* 0x000000ff0700720c */ /* 0x000fda0003f25270 */
[----:B------:R-:W-:Y:S05]  /*0950*/  @!P1 BRA `(.L_x_3) ;  /* 0x0000000400ac9947 */ /* 0x000fea0003800000 */
[----:B------:R-:W-:Y:S01]  /*0960*/  ISETP.GE.U32.AND P1, PT, R7, 0x8, PT ;  /* 0x000000080700780c */ /* 0x000fe20003f26070 */
[----:B------:R-:W-:Y:S01]  /*0970*/  BSSY.RECONVERGENT B2, `(.L_x_8) ;  /* 0x0000034000027945 */ /* 0x000fe20003800200 */
[----:B------:R-:W-:-:S04]  /*0980*/  LOP3.LUT R5, R6, 0x7, RZ, 0xc0, !PT ;  /* 0x0000000706057812 */ /* 0x000fc800078ec0ff */
[----:B------:R-:W-:-:S07]  /*0990*/  ISETP.NE.AND P2, PT, R5, RZ, PT ;  /* 0x000000ff0500720c */ /* 0x000fce0003f45270 */
[----:B------:R-:W-:Y:S06]  /*09a0*/  @!P1 BRA `(.L_x_9) ;  /* 0x0000000000c09947 */ /* 0x000fec0003800000 */
[----:B------:R-:W-:-:S05]  /*09b0*/  IADD3 R21, PT, PT, R4, -0x1, RZ ;  /* 0xffffffff04157810 */ /* 0x000fca0007ffe0ff */
[----:B------:R-:W-:-:S05]  /*09c0*/  IMAD.WIDE.U32 R20, R21, 0x4, R12 ;  /* 0x0000000415147825 */ /* 0x000fca00078e000c */
[----:B------:R0:W2:Y:S01]  /*09d0*/  LDG.E R15, desc[UR6][R20.64] ;  /* 0x00000006140f7981 */ /* 0x0000a2000c1e1900 */
[----:B------:R-:W-:-:S05]  /*09e0*/  IADD3 R17, PT, PT, R4, -0x2, RZ ;  /* 0xfffffffe04117810 */ /* 0x000fca0007ffe0ff */
[----:B------:R-:W-:-:S06]  /*09f0*/  IMAD.WIDE.U32 R16, R17, 0x4, R12 ;  /* 0x0000000411107825 */ /* 0x000fcc00078e000c */
[----:B------:R-:W3:Y:S01]  /*0a00*/  LDG.E R17, desc[UR6][R16.64] ;  /* 0x0000000610117981 */ /* 0x000ee2000c1e1900 */
[C---:B------:R-:W-:Y:S02]  /*0a10*/  IADD3 R23, PT, PT, R4.reuse, -0x3, RZ ;  /* 0xfffffffd04177810 */ /* 0x040fe40007ffe0ff */
[----:B------:R-:W-:-:S03]  /*0a20*/  IADD3 R29, PT, PT, R4, -0x4, RZ ;  /* 0xfffffffc041d7810 */ /* 0x000fc60007ffe0ff */
[----:B------:R-:W-:Y:S01]  /*0a30*/  IMAD.WIDE.U32 R22, R23, 0x4, R12 ;  /* 0x0000000417167825 */ /* 0x000fe200078e000c */
[----:B------:R-:W-:-:S03]  /*0a40*/  IADD3 R25, PT, PT, R4, -0x5, RZ ;  /* 0xfffffffb04197810 */ /* 0x000fc60007ffe0ff */
[--C-:B------:R-:W-:Y:S02]  /*0a50*/  IMAD.WIDE.U32 R28, R29, 0x4, R12.reuse ;  /* 0x000000041d1c7825 */ /* 0x100fe400078e000c */
[----:B------:R-:W4:Y:S02]  /*0a60*/  LDG.E R23, desc[UR6][R22.64] ;  /* 0x0000000616177981 */ /* 0x000f24000c1e1900 */
[----:B------:R-:W-:Y:S02]  /*0a70*/  IMAD.WIDE.U32 R24, R25, 0x4, R12 ;  /* 0x0000000419187825 */ /* 0x000fe400078e000c */
[----:B------:R-:W4:Y:S01]  /*0a80*/  LDG.E R29, desc[UR6][R28.64] ;  /* 0x000000061c1d7981 */ /* 0x000f22000c1e1900 */
[----:B------:R-:W-:-:S03]  /*0a90*/  IADD3 R27, PT, PT, R4, -0x6, RZ ;  /* 0xfffffffa041b7810 */ /* 0x000fc60007ffe0ff */
[----:B------:R-:W4:Y:S02]  /*0aa0*/  LDG.E R25, desc[UR6][R24.64] ;  /* 0x0000000618197981 */ /* 0x000f24000c1e1900 */
[----:B------:R-:W-:Y:S01]  /*0ab0*/  IMAD.WIDE.U32 R26, R27, 0x4, R12 ;  /* 0x000000041b1a7825 */ /* 0x000fe200078e000c */
[----:B0-----:R-:W-:-:S05]  /*0ac0*/  IADD3 R21, PT, PT, R4, -0x7, RZ ;  /* 0xfffffff904157810 */ /* 0x001fca0007ffe0ff */
[----:B------:R-:W4:Y:S01]  /*0ad0*/  LDG.E R27, desc[UR6][R26.64] ;  /* 0x000000061a1b7981 */ /* 0x000f22000c1e1900 */
[----:B------:R-:W-:Y:S01]  /*0ae0*/  IMAD.WIDE.U32 R20, R21, 0x4, R12 ;  /* 0x0000000415147825 */ /* 0x000fe200078e000c */
[----:B------:R-:W-:-:S04]  /*0af0*/  IADD3 R4, PT, PT, R4, -0x8, RZ ;  /* 0xfffffff804047810 */ /* 0x000fc80007ffe0ff */
[----:B------:R0:W4:Y:S02]  /*0b00*/  LDG.E R7, desc[UR6][R20.64] ;  /* 0x0000000614077981 */ /* 0x000124000c1e1900 */
[----:B0-----:R-:W-:-:S06]  /*0b10*/  IMAD.WIDE.U32 R20, R4, 0x4, R12 ;  /* 0x0000000404147825 */ /* 0x001fcc00078e000c */
[----:B------:R-:W4:Y:S01]  /*0b20*/  LDG.E R21, desc[UR6][R20.64] ;  /* 0x0000000614157981 */ /* 0x000f22000c1e1900 */
[----:B--2---:R-:W-:-:S06]  /*0b30*/  IMAD.WIDE R14, R15, 0x8, R10 ;  /* 0x000000080f0e7825 */ /* 0x004fcc00078e020a */
[----:B------:R-:W2:Y:S01]  /*0b40*/  LDG.E.64 R14, desc[UR6][R14.64] ;  /* 0x000000060e0e7981 */ /* 0x000ea2000c1e1b00 */
[----:B---3--:R-:W-:-:S06]  /*0b50*/  IMAD.WIDE R16, R17, 0x8, R10 ;  /* 0x0000000811107825 */ /* 0x008fcc00078e020a */
[----:B------:R-:W3:Y:S01]  /*0b60*/  LDG.E.64 R16, desc[UR6][R16.64] ;  /* 0x0000000610107981 */ /* 0x000ee2000c1e1b00 */
[----:B----4-:R-:W-:-:S06]  /*0b70*/  IMAD.WIDE R22, R23, 0x8, R10 ;  /* 0x0000000817167825 */ /* 0x010fcc00078e020a */
[----:B------:R-:W4:Y:S01]  /*0b80*/  LDG.E.64 R22, desc[UR6][R22.64] ;  /* 0x0000000616167981 */ /* 0x000f22000c1e1b00 */
[----:B------:R-:W-:-:S06]  /*0b90*/  IMAD.WIDE R24, R25, 0x8, R10 ;  /* 0x0000000819187825 */ /* 0x000fcc00078e020a */
[----:B------:R-:W4:Y:S01]  /*0ba0*/  LDG.E.64 R24, desc[UR6][R24.64] ;  /* 0x0000000618187981 */ /* 0x000f22000c1e1b00 */
[----:B------:R-:W-:-:S06]  /*0bb0*/  IMAD.WIDE R20, R21, 0x8, R10 ;  /* 0x0000000815147825 */ /* 0x000fcc00078e020a */
[----:B------:R-:W4:Y:S01]  /*0bc0*/  LDG.E.64 R20, desc[UR6][R20.64] ;  /* 0x0000000614147981 */ /* 0x000f22000c1e1b00 */
[----:B--2--5:R-:W-:Y:S01]  /*0bd0*/  DMUL R14, R18, R14 ;  /* 0x0000000e120e7228 */ /* 0x024fe20000000000 */
[----:B------:R-:W-:-:S06]  /*0be0*/  IMAD.WIDE R18, R29, 0x8, R10 ;  /* 0x000000081d127825 */ /* 0x000fcc00078e020a */
[----:B------:R-:W2:Y:S01]  /*0bf0*/  LDG.E.64 R18, desc[UR6][R18.64] ;  /* 0x0000000612127981 */ /* 0x000ea2000c1e1b00 */
[----:B---3--:R-:W-:Y:S01]  /*0c00*/  DMUL R14, R14, R16 ;  /* 0x000000100e0e7228 */ /* 0x008fe20000000000 */
[----:B------:R-:W-:-:S04]  /*0c10*/  IMAD.WIDE R16, R27, 0x8, R10 ;  /* 0x000000081b107825 */ /* 0x000fc800078e020a */
[----:B------:R-:W-:Y:S02]  /*0c20*/  IMAD.WIDE R26, R7, 0x8, R10 ;  /* 0x00000008071a7825 */ /* 0x000fe400078e020a */
[----:B------:R-:W3:Y:S04]  /*0c30*/  LDG.E.64 R16, desc[UR6][R16.64] ;  /* 0x0000000610107981 */ /* 0x000ee8000c1e1b00 */
[----:B------:R-:W3:Y:S01]  /*0c40*/  LDG.E.64 R26, desc[UR6][R26.64] ;  /* 0x000000061a1a7981 */ /* 0x000ee2000c1e1b00 */
[----:B----4-:R-:W-:-:S08]  /*0c50*/  DMUL R14, R14, R22 ;  /* 0x000000160e0e7228 */ /* 0x010fd00000000000 */
[----:B--2---:R-:W-:-:S08]  /*0c60*/  DMUL R14, R14, R18 ;  /* 0x000000120e0e7228 */ /* 0x004fd00000000000 */
[----:B------:R-:W-:-:S08]  /*0c70*/  DMUL R14, R14, R24 ;  /* 0x000000180e0e7228 */ /* 0x000fd00000000000 */
[----:B---3--:R-:W-:-:S08]  /*0c80*/  DMUL R14, R14, R16 ;  /* 0x000000100e0e7228 */ /* 0x008fd00000000000 */
[----:B------:R-:W-:-:S08]  /*0c90*/  DMUL R14, R14, R26 ;  /* 0x0000001a0e0e7228 */ /* 0x000fd00000000000 */
[----:B------:R-:W-:-:S11]  /*0ca0*/  DMUL R18, R14, R20 ;  /* 0x000000140e127228 */ /* 0x000fd60000000000 */
.L_x_9:
[----:B------:R-:W-:Y:S05]  /*0cb0*/  BSYNC.RECONVERGENT B2 ;  /* 0x0000000000027941 */ /* 0x000fea0003800200 */
.L_x_8:
[----:B------:R-:W-:Y:S05]  /*0cc0*/  @!P2 BRA `(.L_x_3) ;  /* 0x0000000000d0a947 */ /* 0x000fea0003800000 */
[----:B------:R-:W-:Y:S01]  /*0cd0*/  ISETP.GE.U32.AND P1, PT, R5, 0x4, PT ;  /* 0x000000040500780c */ /* 0x000fe20003f26070 */
[----:B------:R-:W-:Y:S01]  /*0ce0*/  BSSY.RECONVERGENT B2, `(.L_x_10) ;  /* 0x000001c000027945 */ /* 0x000fe20003800200 */
[----:B------:R-:W-:-:S04]  /*0cf0*/  LOP3.LUT R6, R6, 0x3, RZ, 0xc0, !PT ;  /* 0x0000000306067812 */ /* 0x000fc800078ec0ff */
[----:B------:R-:W-:-:S07]  /*0d00*/  ISETP.NE.AND P2, PT, R6, RZ, PT ;  /* 0x000000ff0600720c */ /* 0x000fce0003f45270 */
[----:B------:R-:W-:Y:S06]  /*0d10*/  @!P1 BRA `(.L_x_11) ;  /* 0x0000000000609947 */ /* 0x000fec0003800000 */
[C---:B------:R-:W-:Y:S02]  /*0d20*/  IADD3 R15, PT, PT, R4.reuse, -0x1, RZ ;  /* 0xffffffff040f7810 */ /* 0x040fe40007ffe0ff */
[----:B------:R-:W-:-:S03]  /*0d30*/  IADD3 R17, PT, PT, R4, -0x2, RZ ;  /* 0xfffffffe04117810 */ /* 0x000fc60007ffe0ff */
[----:B------:R-:W-:-:S04]  /*0d40*/  IMAD.WIDE.U32 R14, R15, 0x4, R12 ;  /* 0x000000040f0e7825 */ /* 0x000fc800078e000c */
[----:B------:R-:W-:Y:S02]  /*0d50*/  IMAD.WIDE.U32 R16, R17, 0x4, R12 ;  /* 0x0000000411107825 */ /* 0x000fe400078e000c */
[----:B------:R-:W2:Y:S01]  /*0d60*/  LDG.E R15, desc[UR6][R14.64] ;  /* 0x000000060e0f7981 */ /* 0x000ea2000c1e1900 */
[----:B------:R-:W-:-:S03]  /*0d70*/  IADD3 R25, PT, PT, R4, -0x3, RZ ;  /* 0xfffffffd04197810 */ /* 0x000fc60007ffe0ff */
[----:B------:R-:W3:Y:S01]  /*0d80*/  LDG.E R17, desc[UR6][R16.64] ;  /* 0x0000000610117981 */ /* 0x000ee2000c1e1900 */
[----:B------:R-:W-:Y:S01]  /*0d90*/  IADD3 R4, PT, PT, R4, -0x4, RZ ;  /* 0xfffffffc04047810 */ /* 0x000fe20007ffe0ff */
[----:B------:R-:W-:-:S04]  /*0da0*/  IMAD.WIDE.U32 R24, R25, 0x4, R12 ;  /* 0x0000000419187825 */ /* 0x000fc800078e000c */
[----:B------:R-:W-:Y:S02]  /*0db0*/  IMAD.WIDE.U32 R28, R4, 0x4, R12 ;  /* 0x00000004041c7825 */ /* 0x000fe400078e000c */
[----:B------:R-:W4:Y:S04]  /*0dc0*/  LDG.E R25, desc[UR6][R24.64] ;  /* 0x0000000618197981 */ /* 0x000f28000c1e1900 */
[----:B------:R-:W4:Y:S01]  /*0dd0*/  LDG.E R29, desc[UR6][R28.64] ;  /* 0x000000061c1d7981 */ /* 0x000f22000c1e1900 */
[----:B--2---:R-:W-:-:S04]  /*0de0*/  IMAD.WIDE R20, R15, 0x8, R10 ;  /* 0x000000080f147825 */ /* 0x004fc800078e020a */
[--C-:B---3--:R-:W-:Y:S02]  /*0df0*/  IMAD.WIDE R22, R17, 0x8, R10.reuse ;  /* 0x0000000811167825 */ /* 0x108fe400078e020a */
[----:B------:R-:W2:Y:S04]  /*0e00*/  LDG.E.64 R20, desc[UR6][R20.64] ;  /* 0x0000000614147981 */ /* 0x000ea8000c1e1b00 */
[----:B------:R-:W3:Y:S01]  /*0e10*/  LDG.E.64 R22, desc[UR6][R22.64] ;  /* 0x0000000616167981 */ /* 0x000ee2000c1e1b00 */
[----:B----4-:R-:W-:-:S05]  /*0e20*/  IMAD.WIDE R26, R25, 0x8, R10 ;  /* 0x00000008191a7825 */ /* 0x010fca00078e020a */
[----:B------:R-:W4:Y:S01]  /*0e30*/  LDG.E.64 R16, desc[UR6][R26.64] ;  /* 0x000000061a107981 */ /* 0x000f22000c1e1b00 */
[----:B------:R-:W-:-:S06]  /*0e40*/  IMAD.WIDE R14, R29, 0x8, R10 ;  /* 0x000000081d0e7825 */ /* 0x000fcc00078e020a */
[----:B------:R-:W4:Y:S01]  /*0e50*/  LDG.E.64 R14, desc[UR6][R14.64] ;  /* 0x000000060e0e7981 */ /* 0x000f22000c1e1b00 */
[----:B--2--5:R-:W-:-:S08]  /*0e60*/  DMUL R18, R18, R20 ;  /* 0x0000001412127228 */ /* 0x024fd00000000000 */
[----:B---3--:R-:W-:-:S08]  /*0e70*/  DMUL R18, R18, R22 ;  /* 0x0000001612127228 */ /* 0x008fd00000000000 */
[----:B----4-:R-:W-:-:S08]  /*0e80*/  DMUL R18, R18, R16 ;  /* 0x0000001012127228 */ /* 0x010fd00000000000 */
[----:B------:R-:W-:-:S11]  /*0e90*/  DMUL R18, R18, R14 ;  /* 0x0000000e12127228 */ /* 0x000fd60000000000 */
.L_x_11:
[----:B------:R-:W-:Y:S05]  /*0ea0*/  BSYNC.RECONVERGENT B2 ;  /* 0x0000000000027941 */ /* 0x000fea0003800200 */
.L_x_10:
[----:B------:R-:W-:Y:S05]  /*0eb0*/  @!P2 BRA `(.L_x_3) ;  /* 0x000000000054a947 */ /* 0x000fea0003800000 */
[----:B------:R-:W-:-:S05]  /*0ec0*/  IADD3 R15, PT, PT, R4, -0x1, RZ ;  /* 0xffffffff040f7810 */ /* 0x000fca0007ffe0ff */
[----:B------:R-:W-:-:S06]  /*0ed0*/  IMAD.WIDE.U32 R14, R15, 0x4, R12 ;  /* 0x000000040f0e7825 */ /* 0x000fcc00078e000c */
[----:B------:R-:W2:Y:S01]  /*0ee0*/  LDG.E R15, desc[UR6][R14.64] ;  /* 0x000000060e0f7981 */ /* 0x000ea2000c1e1900 */
[----:B------:R-:W-:Y:S01]  /*0ef0*/  ISETP.NE.AND P1, PT, R6, 0x1, PT ;  /* 0x000000010600780c */ /* 0x000fe20003f25270 */
[----:B--2---:R-:W-:-:S06]  /*0f00*/  IMAD.WIDE R16, R15, 0x8, R10 ;  /* 0x000000080f107825 */ /* 0x004fcc00078e020a */
[----:B------:R-:W2:Y:S02]  /*0f10*/  LDG.E.64 R16, desc[UR6][R16.64] ;  /* 0x0000000610107981 */ /* 0x000ea4000c1e1b00 */
[----:B--2--5:R-:W-:-:S04]  /*0f20*/  DMUL R18, R18, R16 ;  /* 0x0000001012127228 */ /* 0x024fc80000000000 */
[----:B------:R-:W-:Y:S07]  /*0f30*/  @!P1 BRA `(.L_x_3) ;  /* 0x0000000000349947 */ /* 0x000fee0003800000 */
[----:B------:R-:W-:Y:S02]  /*0f40*/  ISETP.NE.AND P1, PT, R6, 0x2, PT ;  /* 0x000000020600780c */ /* 0x000fe40003f25270 */
[----:B------:R-:W-:-:S05]  /*0f50*/  IADD3 R7, PT, PT, R4, -0x2, RZ ;  /* 0xfffffffe04077810 */ /* 0x000fca0007ffe0ff */
[----:B------:R-:W-:-:S05]  /*0f60*/  IMAD.WIDE.U32 R6, R7, 0x4, R12 ;  /* 0x0000000407067825 */ /* 0x000fca00078e000c */
[----:B------:R-:W2:Y:S01]  /*0f70*/  LDG.E R5, desc[UR6][R6.64] ;  /* 0x0000000606057981 */ /* 0x000ea2000c1e1900 */
[----:B------:R-:W-:-:S05]  /*0f80*/  @P1 IADD3 R15, PT, PT, R4, -0x3, RZ ;  /* 0xfffffffd040f1810 */ /* 0x000fca0007ffe0ff */
[----:B------:R-:W-:-:S06]  /*0f90*/  @P1 IMAD.WIDE.U32 R14, R15, 0x4, R12 ;  /* 0x000000040f0e1825 */ /* 0x000fcc00078e000c */
[----:B------:R-:W3:Y:S01]  /*0fa0*/  @P1 LDG.E R15, desc[UR6][R14.64] ;  /* 0x000000060e0f1981 */ /* 0x000ee2000c1e1900 */
[----:B--2---:R-:W-:-:S06]  /*0fb0*/  IMAD.WIDE R4, R5, 0x8, R10 ;  /* 0x0000000805047825 */ /* 0x004fcc00078e020a */
[----:B------:R-:W2:Y:S01]  /*0fc0*/  LDG.E.64 R4, desc[UR6][R4.64] ;  /* 0x0000000604047981 */ /* 0x000ea2000c1e1b00 */
[----:B---3--:R-:W-:-:S06]  /*0fd0*/  @P1 IMAD.WIDE R16, R15, 0x8, R10 ;  /* 0x000000080f101825 */ /* 0x008fcc00078e020a */
[----:B------:R-:W3:Y:S01]  /*0fe0*/  @P1 LDG.E.64 R16, desc[UR6][R16.64] ;  /* 0x0000000610101981 */ /* 0x000ee2000c1e1b00 */
[----:B--2---:R-:W-:-:S08]  /*0ff0*/  DMUL R18, R18, R4 ;  /* 0x0000000412127228 */ /* 0x004fd00000000000 */
[----:B---3--:R-:W-:-:S11]  /*1000*/  @P1 DMUL R18, R18, R16 ;  /* 0x0000001012121228 */ /* 0x008fd60000000000 */
.L_x_3:
[----:B------:R-:W-:Y:S05]  /*1010*/  BSYNC.RECONVERGENT B0 ;  /* 0x0000000000007941 */ /* 0x000fea0003800200 */
.L_x_2:
[----:B------:R-:W2:Y:S02]  /*1020*/  LDG.E.64 R4, desc[UR6][R8.64] ;  /* 0x0000000608047981 */ /* 0x000ea4000c1e1b00 */
[----:B--2--5:R-:W-:-:S07]  /*1030*/  DADD R18, R4, R18 ;  /* 0x0000000004127229 */ /* 0x024fce0000000012 */
[----:B------:R0:W-:Y:S04]  /*1040*/  STG.E.64 desc[UR6][R8.64], R18 ;  /* 0x0000001208007986 */ /* 0x0001e8000c101b06 */
[----:B------:R0:W5:Y:S02]  /*1050*/  LDG.E R4, desc[UR6][R12.64] ;  /* 0x000000060c047981 */ /* 0x000164000c1e1900 */
.L_x_1:
[----:B------:R-:W-:Y:S05]  /*1060*/  BSYNC.RECONVERGENT B1 ;  /* 0x0000000000017941 */ /* 0x000fea0003800200 */
.L_x_0:
[----:B-----5:R-:W-:-:S04]  /*1070*/  IMAD.WIDE R4, R4, 0x4, R12 ;  /* 0x0000000404047825 */ /* 0x020fc800078e020c */
[----:B0-----:R-:W-:Y:S01]  /*1080*/  IMAD.WIDE R8, R0, 0x8, R8 ;  /* 0x0000000800087825 */ /* 0x001fe200078e0208 */
[----:B------:R-:W-:-:S04]  /*1090*/  IADD3 R12, P1, PT, R4, 0x4, RZ ;  /* 0x00000004040c7810 */ /* 0x000fc80007f3e0ff */
[----:B------:R-:W-:Y:S01]  /*10a0*/  IADD3.X R13, PT, PT, RZ, R5, RZ, P1, !PT ;  /* 0x00000005ff0d7210 */ /* 0x000fe20000ffe4ff */
[----:B------:R-:W-:Y:S08]  /*10b0*/  @P0 BRA `(.L_x_12) ;  /* 0xfffffff0002c0947 */ /* 0x000ff0000383ffff */
[----:B------:R-:W-:Y:S05]  /*10c0*/  EXIT ;  /* 0x000000000000794d */ /* 0x000fea0003800000 */
.L_x_13:
[----:B------:R-:W-:-:S00]  /*10d0*/  BRA `(.L_x_13) ;  /* 0xfffffffc00fc7947 */ /* 0x000fc0000383ffff */
[----:B------:R-:W-:-:S00]  /*10e0*/  NOP ;  /* 0x0000000000007918 */ /* 0x000fc00000000000 */
        /* <DEDUP_REMOVED lines=9> */
.L_x_14:


//--------------------- .nv.shared.reserved.0     --------------------------
	.section	.nv.shared.reserved.0,"aw",@nobits
	.weak		__nv_reservedSMEM_offset_0_alias
	.size		__nv_reservedSMEM_offset_0_alias, 0, 64
	.other		__nv_reservedSMEM_offset_0_alias,@"STO_CUDA_RESERVED_SHARED STV_DEFAULT"
__nv_reservedSMEM_offset_0_alias:
	.zero		0
	.zero		64


//--------------------- .nv.constant0._Z3gpuPdPKdPKi --------------------------
	.section	.nv.constant0._Z3gpuPdPKdPKi,"a",@progbits
	.sectionflags	@""
	.align	4
.nv.constant0._Z3gpuPdPKdPKi:
	.zero		920


//--------------------- SYMBOLS --------------------------

	.type		.nv.reservedSmem.offset0,@object
	.size		.nv.reservedSmem.offset0,0x4
